//
// Generated by NVIDIA NVVM Compiler
//
// Compiler Build ID: CL-36424714
// Cuda compilation tools, release 13.0, V13.0.88
// Based on NVVM 20.0.0
//

.version 9.0
.target sm_100
.address_size 64

	// .globl	_Z13VecAdd_kernelPKfS0_PfPjS2_

.visible .entry _Z13VecAdd_kernelPKfS0_PfPjS2_(
	.param .u64 .ptr .align 1 _Z13VecAdd_kernelPKfS0_PfPjS2__param_0,
	.param .u64 .ptr .align 1 _Z13VecAdd_kernelPKfS0_PfPjS2__param_1,
	.param .u64 .ptr .align 1 _Z13VecAdd_kernelPKfS0_PfPjS2__param_2,
	.param .u64 .ptr .align 1 _Z13VecAdd_kernelPKfS0_PfPjS2__param_3,
	.param .u64 .ptr .align 1 _Z13VecAdd_kernelPKfS0_PfPjS2__param_4
)
{
	.reg .b32 	%r<5>;
	.reg .b32 	%f<8>;
	.reg .b64 	%rd<15>;

	ld.param.u64 	%rd3, [_Z13VecAdd_kernelPKfS0_PfPjS2__param_0];
	ld.param.u64 	%rd4, [_Z13VecAdd_kernelPKfS0_PfPjS2__param_1];
	ld.param.u64 	%rd5, [_Z13VecAdd_kernelPKfS0_PfPjS2__param_2];
	ld.param.u64 	%rd6, [_Z13VecAdd_kernelPKfS0_PfPjS2__param_3];
	ld.param.u64 	%rd7, [_Z13VecAdd_kernelPKfS0_PfPjS2__param_4];
	cvta.to.global.u64 	%rd8, %rd7;
	cvta.to.global.u64 	%rd9, %rd6;
	cvta.to.global.u64 	%rd10, %rd5;
	cvta.to.global.u64 	%rd11, %rd4;
	cvta.to.global.u64 	%rd12, %rd3;
	mov.u32 	%r1, %ntid.x;
	mov.u32 	%r2, %ctaid.x;
	mov.u32 	%r3, %tid.x;
	mad.lo.s32 	%r4, %r1, %r2, %r3;
	ld.global.f32 	%f1, [%rd12];
	ld.global.f32 	%f2, [%rd11];
	ld.global.f32 	%f3, [%rd12+4];
	ld.global.f32 	%f4, [%rd11+4];
	// begin inline asm
	mov.u64 	%rd1, %clock64;
	// end inline asm
	add.f32 	%f5, %f1, %f2;
	add.f32 	%f6, %f3, %f5;
	add.f32 	%f7, %f4, %f6;
	// begin inline asm
	mov.u64 	%rd2, %clock64;
	// end inline asm
	mul.wide.s32 	%rd13, %r4, 4;
	add.s64 	%rd14, %rd10, %rd13;
	st.global.f32 	[%rd14], %f7;
	st.global.u32 	[%rd9], %rd1;
	st.global.u32 	[%rd8], %rd2;
	ret;

}


// ===== COMPILED SASS (sm_100) =====

	.target	sm_100

	.elftype	@"ET_EXEC"


//--------------------- .note.nv.tkinfo           --------------------------
	.section	.note.nv.tkinfo,"",@"SHT_NOTE"
	.sectionflags	@"SHF_NOTE_NV_TKINFO"
	.tkinfo
        /*0018*/ 	.word	0x00000002
        /*0030*/ 	.string	""
        /*0030*/ 	.string	"ptxas"
        /*0030*/ 	.string	"Cuda compilation tools, release 13.0, V13.0.88"
        /*0030*/ 	.string	"Build cuda_13.0.r13.0/compiler.36424714_0"
        /*0030*/ 	.string	"-arch sm_100 -m 64 "



//--------------------- .note.nv.cuinfo           --------------------------
	.section	.note.nv.cuinfo,"",@"SHT_NOTE"
	.sectionflags	@"SHF_NOTE_NV_CUINFO"
        /*0018*/ 	.short	0x0002
        /*001a*/ 	.short	0x0064
        /*001c*/ 	.short	0x0082
	.zero		2


//--------------------- .nv.info                  --------------------------
	.section	.nv.info,"",@"SHT_CUDA_INFO"
	.align	4


	//----- nvinfo : EIATTR_REGCOUNT
	.align		4
        /*0000*/ 	.byte	0x04, 0x2f
        /*0002*/ 	.short	(.L_1 - .L_0)
	.align		4
.L_0:
        /*0004*/ 	.word	index@(_Z13VecAdd_kernelPKfS0_PfPjS2_)
        /*0008*/ 	.word	0x00000012


	//----- nvinfo : EIATTR_FRAME_SIZE
	.align		4
.L_1:
        /*000c*/ 	.byte	0x04, 0x11
        /*000e*/ 	.short	(.L_3 - .L_2)
	.align		4
.L_2:
        /*0010*/ 	.word	index@(_Z13VecAdd_kernelPKfS0_PfPjS2_)
        /*0014*/ 	.word	0x00000000


	//----- nvinfo : EIATTR_MIN_STACK_SIZE
	.align		4
.L_3:
        /*0018*/ 	.byte	0x04, 0x12
        /*001a*/ 	.short	(.L_5 - .L_4)
	.align		4
.L_4:
        /*001c*/ 	.word	index@(_Z13VecAdd_kernelPKfS0_PfPjS2_)
        /*0020*/ 	.word	0x00000000
.L_5:


//--------------------- .nv.compat                --------------------------
	.section	.nv.compat,"",@"SHT_CUDA_COMPAT_INFO"
	.align	4
        /*0000*/ 	.byte	0x02, 0x09, 0x00, 0x00, 0x02, 0x02, 0x01, 0x00, 0x02, 0x05, 0x05, 0x00, 0x03, 0x07, 0x01, 0x01
        /*0010*/ 	.byte	0x02, 0x03, 0x00, 0x00, 0x02, 0x06, 0x01, 0x00, 0x04, 0x0b, 0x08, 0x00, 0x09, 0x00, 0x00, 0x00
        /*0020*/ 	.byte	0x00, 0x00, 0x00, 0x00


//--------------------- .nv.info._Z13VecAdd_kernelPKfS0_PfPjS2_ --------------------------
	.section	.nv.info._Z13VecAdd_kernelPKfS0_PfPjS2_,"",@"SHT_CUDA_INFO"
	.sectionflags	@""
	.align	4


	//----- nvinfo : EIATTR_CUDA_API_VERSION
	.align		4
        /*0000*/ 	.byte	0x04, 0x37
        /*0002*/ 	.short	(.L_7 - .L_6)
.L_6:
        /*0004*/ 	.word	0x00000082


	//----- nvinfo : EIATTR_KPARAM_INFO
	.align		4
.L_7:
        /*0008*/ 	.byte	0x04, 0x17
        /*000a*/ 	.short	(.L_9 - .L_8)
.L_8:
        /*000c*/ 	.word	0x00000000
        /*0010*/ 	.short	0x0004
        /*0012*/ 	.short	0x0020
        /*0014*/ 	.byte	0x00, 0xf5, 0x21, 0x00


	//----- nvinfo : EIATTR_KPARAM_INFO
	.align		4
.L_9:
        /*0018*/ 	.byte	0x04, 0x17
        /*001a*/ 	.short	(.L_11 - .L_10)
.L_10:
        /*001c*/ 	.word	0x00000000
        /*0020*/ 	.short	0x0003
        /*0022*/ 	.short	0x0018
        /*0024*/ 	.byte	0x00, 0xf5, 0x21, 0x00


	//----- nvinfo : EIATTR_KPARAM_INFO
	.align		4
.L_11:
        /*0028*/ 	.byte	0x04, 0x17
        /*002a*/ 	.short	(.L_13 - .L_12)
.L_12:
        /*002c*/ 	.word	0x00000000
        /*0030*/ 	.short	0x0002
        /*0032*/ 	.short	0x0010
        /*0034*/ 	.byte	0x00, 0xf5, 0x21, 0x00


	//----- nvinfo : EIATTR_KPARAM_INFO
	.align		4
.L_13:
        /*0038*/ 	.byte	0x04, 0x17
        /*003a*/ 	.short	(.L_15 - .L_14)
.L_14:
        /*003c*/ 	.word	0x00000000
        /*0040*/ 	.short	0x0001
        /*0042*/ 	.short	0x0008
        /*0044*/ 	.byte	0x00, 0xf5, 0x21, 0x00


	//----- nvinfo : EIATTR_KPARAM_INFO
	.align		4
.L_15:
        /*0048*/ 	.byte	0x04, 0x17
        /*004a*/ 	.short	(.L_17 - .L_16)
.L_16:
        /*004c*/ 	.word	0x00000000
        /*0050*/ 	.short	0x0000
        /*0052*/ 	.short	0x0000
        /*0054*/ 	.byte	0x00, 0xf5, 0x21, 0x00


	//----- nvinfo : EIATTR_SPARSE_MMA_MASK
	.align		4
.L_17:
        /*0058*/ 	.byte	0x03, 0x50
        /*005a*/ 	.short	0x0000


	//----- nvinfo : EIATTR_MAXREG_COUNT
	.align		4
        /*005c*/ 	.byte	0x03, 0x1b
        /*005e*/ 	.short	0x00ff


	//----- nvinfo : EIATTR_MERCURY_ISA_VERSION
	.align		4
        /*0060*/ 	.byte	0x03, 0x5f
        /*0062*/ 	.short	0x0101


	//----- nvinfo : EIATTR_VRC_CTA_INIT_COUNT
	.align		4
        /*0064*/ 	.byte	0x02, 0x4a
	.zero		1
	.zero		1


	//----- nvinfo : EIATTR_EXIT_INSTR_OFFSETS
	.align		4
        /*0068*/ 	.byte	0x04, 0x1c
        /*006a*/ 	.short	(.L_19 - .L_18)


	//   ....[0]....
.L_18:
        /*006c*/ 	.word	0x00000180


	//----- nvinfo : EIATTR_CBANK_PARAM_SIZE
	.align		4
.L_19:
        /*0070*/ 	.byte	0x03, 0x19
        /*0072*/ 	.short	0x0028


	//----- nvinfo : EIATTR_PARAM_CBANK
	.align		4
        /*0074*/ 	.byte	0x04, 0x0a
        /*0076*/ 	.short	(.L_21 - .L_20)
	.align		4
.L_20:
        /*0078*/ 	.word	index@(.nv.constant0._Z13VecAdd_kernelPKfS0_PfPjS2_)
        /*007c*/ 	.short	0x0380
        /*007e*/ 	.short	0x0028


	//----- nvinfo : EIATTR_SW_WAR
	.align		4
.L_21:
        /*0080*/ 	.byte	0x04, 0x36
        /*0082*/ 	.short	(.L_23 - .L_22)
.L_22:
        /*0084*/ 	.word	0x00000008
.L_23:


//--------------------- .nv.callgraph             --------------------------
	.section	.nv.callgraph,"",@"SHT_CUDA_CALLGRAPH"
	.align	4
	.sectionentsize	8
	.align		4
        /*0000*/ 	.word	0x00000000
	.align		4
        /*0004*/ 	.word	0xffffffff
	.align		4
        /*0008*/ 	.word	0x00000000
	.align		4
        /*000c*/ 	.word	0xfffffffe
	.align		4
        /*0010*/ 	.word	0x00000000
	.align		4
        /*0014*/ 	.word	0xfffffffd
	.align		4
        /*0018*/ 	.word	0x00000000
	.align		4
        /*001c*/ 	.word	0xfffffffc


//--------------------- .text._Z13VecAdd_kernelPKfS0_PfPjS2_ --------------------------
	.section	.text._Z13VecAdd_kernelPKfS0_PfPjS2_,"ax",@progbits
	.align	128
        .global         _Z13VecAdd_kernelPKfS0_PfPjS2_
        .type           _Z13VecAdd_kernelPKfS0_PfPjS2_,@function
        .size           _Z13VecAdd_kernelPKfS0_PfPjS2_,(.L_x_1 - _Z13VecAdd_kernelPKfS0_PfPjS2_)
        .other          _Z13VecAdd_kernelPKfS0_PfPjS2_,@"STO_CUDA_ENTRY STV_DEFAULT"
_Z13VecAdd_kernelPKfS0_PfPjS2_:
.text._Z13VecAdd_kernelPKfS0_PfPjS2_:
[----:B------:R-:W-:Y:S08]  /*0000*/  LDC R1, c[0x0][0x37c] ;  /* 0x0000df00ff017b82 */ /* 0x000ff00000000800 */
[----:B------:R-:W0:Y:S01]  /*0010*/  LDC.64 R2, c[0x0][0x380] ;  /* 0x0000e000ff027b82 */ /* 0x000e220000000a00 */
[----:B------:R-:W0:Y:S07]  /*0020*/  LDCU.64 UR4, c[0x0][0x358] ;  /* 0x00006b00ff0477ac */ /* 0x000e2e0008000a00 */
[----:B------:R-:W1:Y:S01]  /*0030*/  LDC.64 R4, c[0x0][0x388] ;  /* 0x0000e200ff047b82 */ /* 0x000e620000000a00 */
[----:B0-----:R-:W2:Y:S04]  /*0040*/  LDG.E R0, desc[UR4][R2.64] ;  /* 0x0000000402007981 */ /* 0x001ea8000c1e1900 */
[----:B------:R-:W3:Y:S04]  /*0050*/  LDG.E R6, desc[UR4][R2.64+0x4] ;  /* 0x0000040402067981 */ /* 0x000ee8000c1e1900 */
[----:B-1----:R-:W2:Y:S04]  /*0060*/  LDG.E R7, desc[UR4][R4.64] ;  /* 0x0000000404077981 */ /* 0x002ea8000c1e1900 */
[----:B------:R-:W4:Y:S01]  /*0070*/  LDG.E R8, desc[UR4][R4.64+0x4] ;  /* 0x0000040404087981 */ /* 0x000f22000c1e1900 */
[----:B------:R-:W0:Y:S01]  /*0080*/  LDCU UR6, c[0x0][0x360] ;  /* 0x00006c00ff0677ac */ /* 0x000e220008000800 */
[----:B------:R-:W0:Y:S01]  /*0090*/  S2R R9, SR_CTAID.X ;  /* 0x0000000000097919 */ /* 0x000e220000002500 */
[----:B------:R-:W0:Y:S02]  /*00a0*/  S2R R10, SR_TID.X ;  /* 0x00000000000a7919 */ /* 0x000e240000002100 */
[----:B0-----:R-:W-:Y:S01]  /*00b0*/  IMAD R9, R9, UR6, R10 ;  /* 0x0000000609097c24 */ /* 0x001fe2000f8e020a */
[----:B------:R-:W-:Y:S01]  /*00c0*/  CS2R.32 R13, SR_CLOCKLO ;  /* 0x00000000000d7805 */ /* 0x000fe20000005000 */
[----:B--2---:R-:W-:-:S04]  /*00d0*/  FADD R7, R0, R7 ;  /* 0x0000000700077221 */ /* 0x004fc80000000000 */
[----:B---3--:R-:W-:-:S04]  /*00e0*/  FADD R7, R6, R7 ;  /* 0x0000000706077221 */ /* 0x008fc80000000000 */
[----:B----4-:R-:W-:Y:S01]  /*00f0*/  FADD R11, R8, R7 ;  /* 0x00000007080b7221 */ /* 0x010fe20000000000 */
[----:B------:R-:W-:Y:S01]  /*0100*/  CS2R.32 R15, SR_CLOCKLO ;  /* 0x00000000000f7805 */ /* 0x000fe20000005000 */
[----:B------:R-:W0:Y:S08]  /*0110*/  LDC.64 R2, c[0x0][0x390] ;  /* 0x0000e400ff027b82 */ /* 0x000e300000000a00 */
[----:B------:R-:W1:Y:S08]  /*0120*/  LDC.64 R4, c[0x0][0x398] ;  /* 0x0000e600ff047b82 */ /* 0x000e700000000a00 */
[----:B------:R-:W2:Y:S01]  /*0130*/  LDC.64 R6, c[0x0][0x3a0] ;  /* 0x0000e800ff067b82 */ /* 0x000ea20000000a00 */
[----:B0-----:R-:W-:-:S05]  /*0140*/  IMAD.WIDE R2, R9, 0x4, R2 ;  /* 0x0000000409027825 */ /* 0x001fca00078e0202 */
[----:B------:R-:W-:Y:S04]  /*0150*/  STG.E desc[UR4][R2.64], R11 ;  /* 0x0000000b02007986 */ /* 0x000fe8000c101904 */
[----:B-1----:R-:W-:Y:S04]  /*0160*/  STG.E desc[UR4][R4.64], R13 ;  /* 0x0000000d04007986 */ /* 0x002fe8000c101904 */
[----:B--2---:R-:W-:Y:S01]  /*0170*/  STG.E desc[UR4][R6.64], R15 ;  /* 0x0000000f06007986 */ /* 0x004fe2000c101904 */
[----:B------:R-:W-:Y:S05]  /*0180*/  EXIT ;  /* 0x000000000000794d */ /* 0x000fea0003800000 */
.L_x_0:
[----:B------:R-:W-:-:S00]  /*0190*/  BRA `(.L_x_0) ;  /* 0xfffffffc00fc7947 */ /* 0x000fc0000383ffff */
[----:B------:R-:W-:-:S00]  /*01a0*/  NOP ;  /* 0x0000000000007918 */ /* 0x000fc00000000000 */
        /* <DEDUP_REMOVED lines=13> */
.L_x_1:


//--------------------- .nv.shared.reserved.0     --------------------------
	.section	.nv.shared.reserved.0,"aw",@nobits
	.weak		__nv_reservedSMEM_offset_0_alias
	.size		__nv_reservedSMEM_offset_0_alias, 0, 64
	.other		__nv_reservedSMEM_offset_0_alias,@"STO_CUDA_RESERVED_SHARED STV_DEFAULT"
__nv_reservedSMEM_offset_0_alias:
	.zero		0
	.zero		64


//--------------------- .nv.constant0._Z13VecAdd_kernelPKfS0_PfPjS2_ --------------------------
	.section	.nv.constant0._Z13VecAdd_kernelPKfS0_PfPjS2_,"a",@progbits
	.sectionflags	@""
	.align	4
.nv.constant0._Z13VecAdd_kernelPKfS0_PfPjS2_:
	.zero		936


//--------------------- SYMBOLS --------------------------

	.type		.nv.reservedSmem.offset0,@object
	.size		.nv.reservedSmem.offset0,0x4
